//
// Generated by NVIDIA NVVM Compiler
//
// Compiler Build ID: CL-36424714
// Cuda compilation tools, release 13.0, V13.0.88
// Based on NVVM 20.0.0
//

.version 9.0
.target sm_100
.address_size 64

	// .globl	_Z12block_ReducePji
.extern .shared .align 16 .b8 shared[];

.visible .entry _Z12block_ReducePji(
	.param .u64 .ptr .align 1 _Z12block_ReducePji_param_0,
	.param .u32 _Z12block_ReducePji_param_1
)
{
	.reg .pred 	%p<4>;
	.reg .b32 	%r<18>;
	.reg .b64 	%rd<11>;

	ld.param.u64 	%rd2, [_Z12block_ReducePji_param_0];
	ld.param.u32 	%r4, [_Z12block_ReducePji_param_1];
	cvta.to.global.u64 	%rd1, %rd2;
	mov.u32 	%r1, %tid.x;
	mov.u32 	%r2, %ctaid.x;
	mov.u32 	%r3, %ntid.x;
	setp.ge.u32 	%p1, %r2, %r4;
	@%p1 bra 	$L__BB0_2;
	mad.lo.s32 	%r5, %r2, %r3, %r1;
	mov.u32 	%r6, %nctaid.x;
	mad.lo.s32 	%r7, %r3, %r6, %r5;
	mul.wide.u32 	%rd3, %r7, 4;
	add.s64 	%rd4, %rd1, %rd3;
	ld.global.u32 	%r8, [%rd4];
	mul.wide.s32 	%rd5, %r5, 4;
	add.s64 	%rd6, %rd1, %rd5;
	ld.global.u32 	%r9, [%rd6];
	add.s32 	%r10, %r9, %r8;
	st.global.u32 	[%rd6], %r10;
$L__BB0_2:
	setp.ne.s32 	%p2, %r2, 0;
	@%p2 bra 	$L__BB0_5;
	mov.u32 	%r11, %nctaid.x;
	shl.b32 	%r12, %r11, 1;
	setp.ge.u32 	%p3, %r12, %r4;
	@%p3 bra 	$L__BB0_5;
	add.s32 	%r13, %r4, -1;
	mad.lo.s32 	%r14, %r13, %r3, %r1;
	mul.wide.u32 	%rd7, %r14, 4;
	add.s64 	%rd8, %rd1, %rd7;
	ld.global.u32 	%r15, [%rd8];
	mul.wide.u32 	%rd9, %r1, 4;
	add.s64 	%rd10, %rd1, %rd9;
	ld.global.u32 	%r16, [%rd10];
	add.s32 	%r17, %r16, %r15;
	st.global.u32 	[%rd10], %r17;
$L__BB0_5:
	ret;

}
	// .globl	_Z13thread_reducePj
.visible .entry _Z13thread_reducePj(
	.param .u64 .ptr .align 1 _Z13thread_reducePj_param_0
)
{
	.reg .pred 	%p<5>;
	.reg .b32 	%r<18>;
	.reg .b64 	%rd<5>;

	ld.param.u64 	%rd2, [_Z13thread_reducePj_param_0];
	cvta.to.global.u64 	%rd1, %rd2;
	mov.u32 	%r1, %tid.x;
	mov.u32 	%r6, %ctaid.x;
	mov.u32 	%r17, %ntid.x;
	mad.lo.s32 	%r7, %r6, %r17, %r1;
	mul.wide.s32 	%rd3, %r7, 4;
	add.s64 	%rd4, %rd1, %rd3;
	ld.global.u32 	%r8, [%rd4];
	shl.b32 	%r9, %r1, 2;
	mov.u32 	%r10, shared;
	add.s32 	%r3, %r10, %r9;
	st.shared.u32 	[%r3], %r8;
	bar.sync 	0;
	setp.lt.u32 	%p1, %r17, 2;
	@%p1 bra 	$L__BB1_4;
$L__BB1_1:
	shr.u32 	%r5, %r17, 1;
	setp.ge.u32 	%p2, %r1, %r5;
	@%p2 bra 	$L__BB1_3;
	shl.b32 	%r11, %r5, 2;
	add.s32 	%r12, %r3, %r11;
	ld.shared.u32 	%r13, [%r12];
	ld.shared.u32 	%r14, [%r3];
	add.s32 	%r15, %r14, %r13;
	st.shared.u32 	[%r3], %r15;
$L__BB1_3:
	bar.sync 	0;
	setp.gt.u32 	%p3, %r17, 3;
	mov.u32 	%r17, %r5;
	@%p3 bra 	$L__BB1_1;
$L__BB1_4:
	setp.ne.s32 	%p4, %r1, 0;
	@%p4 bra 	$L__BB1_6;
	ld.shared.u32 	%r16, [shared];
	st.global.u32 	[%rd1], %r16;
$L__BB1_6:
	ret;

}
	// .globl	_Z15radix_predicatePKjPjii
.visible .entry _Z15radix_predicatePKjPjii(
	.param .u64 .ptr .align 1 _Z15radix_predicatePKjPjii_param_0,
	.param .u64 .ptr .align 1 _Z15radix_predicatePKjPjii_param_1,
	.param .u32 _Z15radix_predicatePKjPjii_param_2,
	.param .u32 _Z15radix_predicatePKjPjii_param_3
)
{
	.reg .pred 	%p<3>;
	.reg .b32 	%r<9>;
	.reg .b64 	%rd<8>;

	ld.param.u64 	%rd1, [_Z15radix_predicatePKjPjii_param_0];
	ld.param.u64 	%rd2, [_Z15radix_predicatePKjPjii_param_1];
	ld.param.u32 	%r2, [_Z15radix_predicatePKjPjii_param_2];
	ld.param.u32 	%r3, [_Z15radix_predicatePKjPjii_param_3];
	mov.u32 	%r4, %tid.x;
	mov.u32 	%r5, %ntid.x;
	mov.u32 	%r6, %ctaid.x;
	mad.lo.s32 	%r1, %r5, %r6, %r4;
	setp.ge.s32 	%p1, %r1, %r3;
	@%p1 bra 	$L__BB2_2;
	cvta.to.global.u64 	%rd3, %rd1;
	cvta.to.global.u64 	%rd4, %rd2;
	mul.wide.s32 	%rd5, %r1, 4;
	add.s64 	%rd6, %rd3, %rd5;
	ld.global.u32 	%r7, [%rd6];
	setp.eq.s32 	%p2, %r7, %r2;
	selp.u32 	%r8, 1, 0, %p2;
	add.s64 	%rd7, %rd4, %rd5;
	st.global.u32 	[%rd7], %r8;
$L__BB2_2:
	ret;

}


// ===== COMPILED SASS (sm_100) =====

	.target	sm_100

	.elftype	@"ET_EXEC"


//--------------------- .note.nv.tkinfo           --------------------------
	.section	.note.nv.tkinfo,"",@"SHT_NOTE"
	.sectionflags	@"SHF_NOTE_NV_TKINFO"
	.tkinfo
        /*0018*/ 	.word	0x00000002
        /*0030*/ 	.string	""
        /*0030*/ 	.string	"ptxas"
        /*0030*/ 	.string	"Cuda compilation tools, release 13.0, V13.0.88"
        /*0030*/ 	.string	"Build cuda_13.0.r13.0/compiler.36424714_0"
        /*0030*/ 	.string	"-arch sm_100 -m 64 "



//--------------------- .note.nv.cuinfo           --------------------------
	.section	.note.nv.cuinfo,"",@"SHT_NOTE"
	.sectionflags	@"SHF_NOTE_NV_CUINFO"
        /*0018*/ 	.short	0x0002
        /*001a*/ 	.short	0x0064
        /*001c*/ 	.short	0x0082
	.zero		2


//--------------------- .nv.info                  --------------------------
	.section	.nv.info,"",@"SHT_CUDA_INFO"
	.align	4


	//----- nvinfo : EIATTR_REGCOUNT
	.align		4
        /*0000*/ 	.byte	0x04, 0x2f
        /*0002*/ 	.short	(.L_1 - .L_0)
	.align		4
.L_0:
        /*0004*/ 	.word	index@(_Z12block_ReducePji)
        /*0008*/ 	.word	0x0000000c


	//----- nvinfo : EIATTR_FRAME_SIZE
	.align		4
.L_1:
        /*000c*/ 	.byte	0x04, 0x11
        /*000e*/ 	.short	(.L_3 - .L_2)
	.align		4
.L_2:
        /*0010*/ 	.word	index@(_Z12block_ReducePji)
        /*0014*/ 	.word	0x00000000


	//----- nvinfo : EIATTR_REGCOUNT
	.align		4
.L_3:
        /*0018*/ 	.byte	0x04, 0x2f
        /*001a*/ 	.short	(.L_5 - .L_4)
	.align		4
.L_4:
        /*001c*/ 	.word	index@(_Z13thread_reducePj)
        /*0020*/ 	.word	0x0000000a


	//----- nvinfo : EIATTR_FRAME_SIZE
	.align		4
.L_5:
        /*0024*/ 	.byte	0x04, 0x11
        /*0026*/ 	.short	(.L_7 - .L_6)
	.align		4
.L_6:
        /*0028*/ 	.word	index@(_Z13thread_reducePj)
        /*002c*/ 	.word	0x00000000


	//----- nvinfo : EIATTR_REGCOUNT
	.align		4
.L_7:
        /*0030*/ 	.byte	0x04, 0x2f
        /*0032*/ 	.short	(.L_9 - .L_8)
	.align		4
.L_8:
        /*0034*/ 	.word	index@(_Z15radix_predicatePKjPjii)
        /*0038*/ 	.word	0x0000000a


	//----- nvinfo : EIATTR_FRAME_SIZE
	.align		4
.L_9:
        /*003c*/ 	.byte	0x04, 0x11
        /*003e*/ 	.short	(.L_11 - .L_10)
	.align		4
.L_10:
        /*0040*/ 	.word	index@(_Z15radix_predicatePKjPjii)
        /*0044*/ 	.word	0x00000000


	//----- nvinfo : EIATTR_MIN_STACK_SIZE
	.align		4
.L_11:
        /*0048*/ 	.byte	0x04, 0x12
        /*004a*/ 	.short	(.L_13 - .L_12)
	.align		4
.L_12:
        /*004c*/ 	.word	index@(_Z15radix_predicatePKjPjii)
        /*0050*/ 	.word	0x00000000


	//----- nvinfo : EIATTR_MIN_STACK_SIZE
	.align		4
.L_13:
        /*0054*/ 	.byte	0x04, 0x12
        /*0056*/ 	.short	(.L_15 - .L_14)
	.align		4
.L_14:
        /*0058*/ 	.word	index@(_Z13thread_reducePj)
        /*005c*/ 	.word	0x00000000


	//----- nvinfo : EIATTR_MIN_STACK_SIZE
	.align		4
.L_15:
        /*0060*/ 	.byte	0x04, 0x12
        /*0062*/ 	.short	(.L_17 - .L_16)
	.align		4
.L_16:
        /*0064*/ 	.word	index@(_Z12block_ReducePji)
        /*0068*/ 	.word	0x00000000
.L_17:


//--------------------- .nv.compat                --------------------------
	.section	.nv.compat,"",@"SHT_CUDA_COMPAT_INFO"
	.align	4
        /*0000*/ 	.byte	0x02, 0x09, 0x00, 0x00, 0x02, 0x02, 0x01, 0x00, 0x02, 0x05, 0x05, 0x00, 0x03, 0x07, 0x01, 0x01
        /*0010*/ 	.byte	0x02, 0x03, 0x00, 0x00, 0x02, 0x06, 0x01, 0x00, 0x04, 0x0b, 0x08, 0x00, 0x09, 0x00, 0x00, 0x00
        /*0020*/ 	.byte	0x00, 0x00, 0x00, 0x00


//--------------------- .nv.info._Z15radix_predicatePKjPjii --------------------------
	.section	.nv.info._Z15radix_predicatePKjPjii,"",@"SHT_CUDA_INFO"
	.sectionflags	@""
	.align	4


	//----- nvinfo : EIATTR_CUDA_API_VERSION
	.align		4
        /*0000*/ 	.byte	0x04, 0x37
        /*0002*/ 	.short	(.L_19 - .L_18)
.L_18:
        /*0004*/ 	.word	0x00000082


	//----- nvinfo : EIATTR_KPARAM_INFO
	.align		4
.L_19:
        /*0008*/ 	.byte	0x04, 0x17
        /*000a*/ 	.short	(.L_21 - .L_20)
.L_20:
        /*000c*/ 	.word	0x00000000
        /*0010*/ 	.short	0x0003
        /*0012*/ 	.short	0x0014
        /*0014*/ 	.byte	0x00, 0xf0, 0x11, 0x00


	//----- nvinfo : EIATTR_KPARAM_INFO
	.align		4
.L_21:
        /*0018*/ 	.byte	0x04, 0x17
        /*001a*/ 	.short	(.L_23 - .L_22)
.L_22:
        /*001c*/ 	.word	0x00000000
        /*0020*/ 	.short	0x0002
        /*0022*/ 	.short	0x0010
        /*0024*/ 	.byte	0x00, 0xf0, 0x11, 0x00


	//----- nvinfo : EIATTR_KPARAM_INFO
	.align		4
.L_23:
        /*0028*/ 	.byte	0x04, 0x17
        /*002a*/ 	.short	(.L_25 - .L_24)
.L_24:
        /*002c*/ 	.word	0x00000000
        /*0030*/ 	.short	0x0001
        /*0032*/ 	.short	0x0008
        /*0034*/ 	.byte	0x00, 0xf5, 0x21, 0x00


	//----- nvinfo : EIATTR_KPARAM_INFO
	.align		4
.L_25:
        /*0038*/ 	.byte	0x04, 0x17
        /*003a*/ 	.short	(.L_27 - .L_26)
.L_26:
        /*003c*/ 	.word	0x00000000
        /*0040*/ 	.short	0x0000
        /*0042*/ 	.short	0x0000
        /*0044*/ 	.byte	0x00, 0xf5, 0x21, 0x00


	//----- nvinfo : EIATTR_SPARSE_MMA_MASK
	.align		4
.L_27:
        /*0048*/ 	.byte	0x03, 0x50
        /*004a*/ 	.short	0x0000


	//----- nvinfo : EIATTR_MAXREG_COUNT
	.align		4
        /*004c*/ 	.byte	0x03, 0x1b
        /*004e*/ 	.short	0x00ff


	//----- nvinfo : EIATTR_MERCURY_ISA_VERSION
	.align		4
        /*0050*/ 	.byte	0x03, 0x5f
        /*0052*/ 	.short	0x0101


	//----- nvinfo : EIATTR_VRC_CTA_INIT_COUNT
	.align		4
        /*0054*/ 	.byte	0x02, 0x4a
	.zero		1
	.zero		1


	//----- nvinfo : EIATTR_EXIT_INSTR_OFFSETS
	.align		4
        /*0058*/ 	.byte	0x04, 0x1c
        /*005a*/ 	.short	(.L_29 - .L_28)


	//   ....[0]....
.L_28:
        /*005c*/ 	.word	0x00000070


	//   ....[1]....
        /*0060*/ 	.word	0x00000120


	//----- nvinfo : EIATTR_CBANK_PARAM_SIZE
	.align		4
.L_29:
        /*0064*/ 	.byte	0x03, 0x19
        /*0066*/ 	.short	0x0018


	//----- nvinfo : EIATTR_PARAM_CBANK
	.align		4
        /*0068*/ 	.byte	0x04, 0x0a
        /*006a*/ 	.short	(.L_31 - .L_30)
	.align		4
.L_30:
        /*006c*/ 	.word	index@(.nv.constant0._Z15radix_predicatePKjPjii)
        /*0070*/ 	.short	0x0380
        /*0072*/ 	.short	0x0018


	//----- nvinfo : EIATTR_SW_WAR
	.align		4
.L_31:
        /*0074*/ 	.byte	0x04, 0x36
        /*0076*/ 	.short	(.L_33 - .L_32)
.L_32:
        /*0078*/ 	.word	0x00000008
.L_33:


//--------------------- .nv.info._Z13thread_reducePj --------------------------
	.section	.nv.info._Z13thread_reducePj,"",@"SHT_CUDA_INFO"
	.sectionflags	@""
	.align	4


	//----- nvinfo : EIATTR_CUDA_API_VERSION
	.align		4
        /*0000*/ 	.byte	0x04, 0x37
        /*0002*/ 	.short	(.L_35 - .L_34)
.L_34:
        /*0004*/ 	.word	0x00000082


	//----- nvinfo : EIATTR_KPARAM_INFO
	.align		4
.L_35:
        /*0008*/ 	.byte	0x04, 0x17
        /*000a*/ 	.short	(.L_37 - .L_36)
.L_36:
        /*000c*/ 	.word	0x00000000
        /*0010*/ 	.short	0x0000
        /*0012*/ 	.short	0x0000
        /*0014*/ 	.byte	0x00, 0xf5, 0x21, 0x00


	//----- nvinfo : EIATTR_SPARSE_MMA_MASK
	.align		4
.L_37:
        /*0018*/ 	.byte	0x03, 0x50
        /*001a*/ 	.short	0x0000


	//----- nvinfo : EIATTR_MAXREG_COUNT
	.align		4
        /*001c*/ 	.byte	0x03, 0x1b
        /*001e*/ 	.short	0x00ff


	//----- nvinfo : EIATTR_NUM_BARRIERS
	.align		4
        /*0020*/ 	.byte	0x02, 0x4c
        /*0022*/ 	.byte	0x01
	.zero		1


	//----- nvinfo : EIATTR_MERCURY_ISA_VERSION
	.align		4
        /*0024*/ 	.byte	0x03, 0x5f
        /*0026*/ 	.short	0x0101


	//----- nvinfo : EIATTR_VRC_CTA_INIT_COUNT
	.align		4
        /*0028*/ 	.byte	0x02, 0x4a
	.zero		1
	.zero		1


	//----- nvinfo : EIATTR_EXIT_INSTR_OFFSETS
	.align		4
        /*002c*/ 	.byte	0x04, 0x1c
        /*002e*/ 	.short	(.L_39 - .L_38)


	//   ....[0]....
.L_38:
        /*0030*/ 	.word	0x000001d0


	//   ....[1]....
        /*0034*/ 	.word	0x00000240


	//----- nvinfo : EIATTR_CBANK_PARAM_SIZE
	.align		4
.L_39:
        /*0038*/ 	.byte	0x03, 0x19
        /*003a*/ 	.short	0x0008


	//----- nvinfo : EIATTR_PARAM_CBANK
	.align		4
        /*003c*/ 	.byte	0x04, 0x0a
        /*003e*/ 	.short	(.L_41 - .L_40)
	.align		4
.L_40:
        /*0040*/ 	.word	index@(.nv.constant0._Z13thread_reducePj)
        /*0044*/ 	.short	0x0380
        /*0046*/ 	.short	0x0008


	//----- nvinfo : EIATTR_SW_WAR
	.align		4
.L_41:
        /*0048*/ 	.byte	0x04, 0x36
        /*004a*/ 	.short	(.L_43 - .L_42)
.L_42:
        /*004c*/ 	.word	0x00000008
.L_43:


//--------------------- .nv.info._Z12block_ReducePji --------------------------
	.section	.nv.info._Z12block_ReducePji,"",@"SHT_CUDA_INFO"
	.sectionflags	@""
	.align	4


	//----- nvinfo : EIATTR_CUDA_API_VERSION
	.align		4
        /*0000*/ 	.byte	0x04, 0x37
        /*0002*/ 	.short	(.L_45 - .L_44)
.L_44:
        /*0004*/ 	.word	0x00000082


	//----- nvinfo : EIATTR_KPARAM_INFO
	.align		4
.L_45:
        /*0008*/ 	.byte	0x04, 0x17
        /*000a*/ 	.short	(.L_47 - .L_46)
.L_46:
        /*000c*/ 	.word	0x00000000
        /*0010*/ 	.short	0x0001
        /*0012*/ 	.short	0x0008
        /*0014*/ 	.byte	0x00, 0xf0, 0x11, 0x00


	//----- nvinfo : EIATTR_KPARAM_INFO
	.align		4
.L_47:
        /*0018*/ 	.byte	0x04, 0x17
        /*001a*/ 	.short	(.L_49 - .L_48)
.L_48:
        /*001c*/ 	.word	0x00000000
        /*0020*/ 	.short	0x0000
        /*0022*/ 	.short	0x0000
        /*0024*/ 	.byte	0x00, 0xf5, 0x21, 0x00


	//----- nvinfo : EIATTR_SPARSE_MMA_MASK
	.align		4
.L_49:
        /*0028*/ 	.byte	0x03, 0x50
        /*002a*/ 	.short	0x0000


	//----- nvinfo : EIATTR_MAXREG_COUNT
	.align		4
        /*002c*/ 	.byte	0x03, 0x1b
        /*002e*/ 	.short	0x00ff


	//----- nvinfo : EIATTR_MERCURY_ISA_VERSION
	.align		4
        /*0030*/ 	.byte	0x03, 0x5f
        /*0032*/ 	.short	0x0101


	//----- nvinfo : EIATTR_VRC_CTA_INIT_COUNT
	.align		4
        /*0034*/ 	.byte	0x02, 0x4a
	.zero		1
	.zero		1


	//----- nvinfo : EIATTR_EXIT_INSTR_OFFSETS
	.align		4
        /*0038*/ 	.byte	0x04, 0x1c
        /*003a*/ 	.short	(.L_51 - .L_50)


	//   ....[0]....
.L_50:
        /*003c*/ 	.word	0x00000130


	//   ....[1]....
        /*0040*/ 	.word	0x00000170


	//   ....[2]....
        /*0044*/ 	.word	0x00000210


	//----- nvinfo : EIATTR_CBANK_PARAM_SIZE
	.align		4
.L_51:
        /*0048*/ 	.byte	0x03, 0x19
        /*004a*/ 	.short	0x000c


	//----- nvinfo : EIATTR_PARAM_CBANK
	.align		4
        /*004c*/ 	.byte	0x04, 0x0a
        /*004e*/ 	.short	(.L_53 - .L_52)
	.align		4
.L_52:
        /*0050*/ 	.word	index@(.nv.constant0._Z12block_ReducePji)
        /*0054*/ 	.short	0x0380
        /*0056*/ 	.short	0x000c


	//----- nvinfo : EIATTR_SW_WAR
	.align		4
.L_53:
        /*0058*/ 	.byte	0x04, 0x36
        /*005a*/ 	.short	(.L_55 - .L_54)
.L_54:
        /*005c*/ 	.word	0x00000008
.L_55:


//--------------------- .nv.callgraph             --------------------------
	.section	.nv.callgraph,"",@"SHT_CUDA_CALLGRAPH"
	.align	4
	.sectionentsize	8
	.align		4
        /*0000*/ 	.word	0x00000000
	.align		4
        /*0004*/ 	.word	0xffffffff
	.align		4
        /*0008*/ 	.word	0x00000000
	.align		4
        /*000c*/ 	.word	0xfffffffe
	.align		4
        /*0010*/ 	.word	0x00000000
	.align		4
        /*0014*/ 	.word	0xfffffffd
	.align		4
        /*0018*/ 	.word	0x00000000
	.align		4
        /*001c*/ 	.word	0xfffffffc


//--------------------- .text._Z15radix_predicatePKjPjii --------------------------
	.section	.text._Z15radix_predicatePKjPjii,"ax",@progbits
	.align	128
        .global         _Z15radix_predicatePKjPjii
        .type           _Z15radix_predicatePKjPjii,@function
        .size           _Z15radix_predicatePKjPjii,(.L_x_6 - _Z15radix_predicatePKjPjii)
        .other          _Z15radix_predicatePKjPjii,@"STO_CUDA_ENTRY STV_DEFAULT"
_Z15radix_predicatePKjPjii:
.text._Z15radix_predicatePKjPjii:
[----:B------:R-:W-:Y:S01]  /*0000*/  LDC R1, c[0x0][0x37c] ;  /* 0x0000df00ff017b82 */ /* 0x000fe20000000800 */
[----:B------:R-:W0:Y:S01]  /*0010*/  S2R R7, SR_TID.X ;  /* 0x0000000000077919 */ /* 0x000e220000002100 */
[----:B------:R-:W0:Y:S01]  /*0020*/  LDCU UR4, c[0x0][0x360] ;  /* 0x00006c00ff0477ac */ /* 0x000e220008000800 */
[----:B------:R-:W0:Y:S01]  /*0030*/  S2R R0, SR_CTAID.X ;  /* 0x0000000000007919 */ /* 0x000e220000002500 */
[----:B------:R-:W1:Y:S01]  /*0040*/  LDCU UR5, c[0x0][0x394] ;  /* 0x00007280ff0577ac */ /* 0x000e620008000800 */
[----:B0-----:R-:W-:-:S05]  /*0050*/  IMAD R7, R0, UR4, R7 ;  /* 0x0000000400077c24 */ /* 0x001fca000f8e0207 */
[----:B-1----:R-:W-:-:S13]  /*0060*/  ISETP.GE.AND P0, PT, R7, UR5, PT ;  /* 0x0000000507007c0c */ /* 0x002fda000bf06270 */
[----:B------:R-:W-:Y:S05]  /*0070*/  @P0 EXIT ;  /* 0x000000000000094d */ /* 0x000fea0003800000 */
[----:B------:R-:W0:Y:S01]  /*0080*/  LDC.64 R2, c[0x0][0x380] ;  /* 0x0000e000ff027b82 */ /* 0x000e220000000a00 */
[----:B------:R-:W1:Y:S01]  /*0090*/  LDCU.64 UR4, c[0x0][0x358] ;  /* 0x00006b00ff0477ac */ /* 0x000e620008000a00 */
[----:B------:R-:W2:Y:S06]  /*00a0*/  LDCU UR6, c[0x0][0x390] ;  /* 0x00007200ff0677ac */ /* 0x000eac0008000800 */
[----:B------:R-:W3:Y:S01]  /*00b0*/  LDC.64 R4, c[0x0][0x388] ;  /* 0x0000e200ff047b82 */ /* 0x000ee20000000a00 */
[----:B0-----:R-:W-:-:S06]  /*00c0*/  IMAD.WIDE R2, R7, 0x4, R2 ;  /* 0x0000000407027825 */ /* 0x001fcc00078e0202 */
[----:B-1----:R-:W2:Y:S01]  /*00d0*/  LDG.E R2, desc[UR4][R2.64] ;  /* 0x0000000402027981 */ /* 0x002ea2000c1e1900 */
[----:B---3--:R-:W-:Y:S01]  /*00e0*/  IMAD.WIDE R4, R7, 0x4, R4 ;  /* 0x0000000407047825 */ /* 0x008fe200078e0204 */
[----:B--2---:R-:W-:-:S04]  /*00f0*/  ISETP.NE.AND P0, PT, R2, UR6, PT ;  /* 0x0000000602007c0c */ /* 0x004fc8000bf05270 */
[----:B------:R-:W-:-:S05]  /*0100*/  SEL R7, RZ, 0x1, P0 ;  /* 0x00000001ff077807 */ /* 0x000fca0000000000 */
[----:B------:R-:W-:Y:S01]  /*0110*/  STG.E desc[UR4][R4.64], R7 ;  /* 0x0000000704007986 */ /* 0x000fe2000c101904 */
[----:B------:R-:W-:Y:S05]  /*0120*/  EXIT ;  /* 0x000000000000794d */ /* 0x000fea0003800000 */
.L_x_0:
[----:B------:R-:W-:-:S00]  /*0130*/  BRA `(.L_x_0) ;  /* 0xfffffffc00fc7947 */ /* 0x000fc0000383ffff */
[----:B------:R-:W-:-:S00]  /*0140*/  NOP ;  /* 0x0000000000007918 */ /* 0x000fc00000000000 */
        /* <DEDUP_REMOVED lines=11> */
.L_x_6:


//--------------------- .text._Z13thread_reducePj --------------------------
	.section	.text._Z13thread_reducePj,"ax",@progbits
	.align	128
        .global         _Z13thread_reducePj
        .type           _Z13thread_reducePj,@function
        .size           _Z13thread_reducePj,(.L_x_7 - _Z13thread_reducePj)
        .other          _Z13thread_reducePj,@"STO_CUDA_ENTRY STV_DEFAULT"
_Z13thread_reducePj:
.text._Z13thread_reducePj:
[----:B------:R-:W-:Y:S01]  /*0000*/  LDC R1, c[0x0][0x37c] ;  /* 0x0000df00ff017b82 */ /* 0x000fe20000000800 */
[----:B------:R-:W0:Y:S07]  /*0010*/  S2R R6, SR_TID.X ;  /* 0x0000000000067919 */ /* 0x000e2e0000002100 */
[----:B------:R-:W0:Y:S01]  /*0020*/  S2UR UR4, SR_CTAID.X ;  /* 0x00000000000479c3 */ /* 0x000e220000002500 */
[----:B------:R-:W1:Y:S07]  /*0030*/  LDCU.64 UR6, c[0x0][0x358] ;  /* 0x00006b00ff0677ac */ /* 0x000e6e0008000a00 */
[----:B------:R-:W0:Y:S08]  /*0040*/  LDC R0, c[0x0][0x360] ;  /* 0x0000d800ff007b82 */ /* 0x000e300000000800 */
[----:B------:R-:W2:Y:S01]  /*0050*/  LDC.64 R2, c[0x0][0x380] ;  /* 0x0000e000ff027b82 */ /* 0x000ea20000000a00 */
[----:B0-----:R-:W-:-:S04]  /*0060*/  IMAD R5, R0, UR4, R6 ;  /* 0x0000000400057c24 */ /* 0x001fc8000f8e0206 */
[----:B--2---:R-:W-:-:S06]  /*0070*/  IMAD.WIDE R2, R5, 0x4, R2 ;  /* 0x0000000405027825 */ /* 0x004fcc00078e0202 */
[----:B-1----:R-:W2:Y:S01]  /*0080*/  LDG.E R2, desc[UR6][R2.64] ;  /* 0x0000000602027981 */ /* 0x002ea2000c1e1900 */
[----:B------:R-:W0:Y:S01]  /*0090*/  S2UR UR5, SR_CgaCtaId ;  /* 0x00000000000579c3 */ /* 0x000e220000008800 */
[----:B------:R-:W-:Y:S01]  /*00a0*/  UMOV UR4, 0x400 ;  /* 0x0000040000047882 */ /* 0x000fe20000000000 */
[----:B------:R-:W-:Y:S02]  /*00b0*/  ISETP.GE.U32.AND P1, PT, R0, 0x2, PT ;  /* 0x000000020000780c */ /* 0x000fe40003f26070 */
[----:B------:R-:W-:Y:S01]  /*00c0*/  ISETP.NE.AND P0, PT, R6, RZ, PT ;  /* 0x000000ff0600720c */ /* 0x000fe20003f05270 */
[----:B0-----:R-:W-:-:S06]  /*00d0*/  ULEA UR4, UR5, UR4, 0x18 ;  /* 0x0000000405047291 */ /* 0x001fcc000f8ec0ff */
[----:B------:R-:W-:-:S05]  /*00e0*/  LEA R5, R6, UR4, 0x2 ;  /* 0x0000000406057c11 */ /* 0x000fca000f8e10ff */
[----:B--2---:R0:W-:Y:S01]  /*00f0*/  STS [R5], R2 ;  /* 0x0000000205007388 */ /* 0x0041e20000000800 */
[----:B------:R-:W-:Y:S06]  /*0100*/  BAR.SYNC.DEFER_BLOCKING 0x0 ;  /* 0x0000000000007b1d */ /* 0x000fec0000010000 */
[----:B------:R-:W-:Y:S05]  /*0110*/  @!P1 BRA `(.L_x_1) ;  /* 0x00000000002c9947 */ /* 0x000fea0003800000 */
.L_x_2:
[----:B------:R-:W-:-:S04]  /*0120*/  SHF.R.U32.HI R7, RZ, 0x1, R0 ;  /* 0x00000001ff077819 */ /* 0x000fc80000011600 */
[----:B------:R-:W-:-:S13]  /*0130*/  ISETP.GE.U32.AND P1, PT, R6, R7, PT ;  /* 0x000000070600720c */ /* 0x000fda0003f26070 */
[----:B0-----:R-:W-:Y:S01]  /*0140*/  @!P1 IMAD R2, R7, 0x4, R5 ;  /* 0x0000000407029824 */ /* 0x001fe200078e0205 */
[----:B------:R-:W-:Y:S05]  /*0150*/  @!P1 LDS R3, [R5] ;  /* 0x0000000005039984 */ /* 0x000fea0000000800 */
[----:B------:R-:W0:Y:S02]  /*0160*/  @!P1 LDS R2, [R2] ;  /* 0x0000000002029984 */ /* 0x000e240000000800 */
[----:B0-----:R-:W-:-:S05]  /*0170*/  @!P1 IMAD.IADD R4, R2, 0x1, R3 ;  /* 0x0000000102049824 */ /* 0x001fca00078e0203 */
[----:B------:R1:W-:Y:S01]  /*0180*/  @!P1 STS [R5], R4 ;  /* 0x0000000405009388 */ /* 0x0003e20000000800 */
[----:B------:R-:W-:Y:S01]  /*0190*/  BAR.SYNC.DEFER_BLOCKING 0x0 ;  /* 0x0000000000007b1d */ /* 0x000fe20000010000 */
[----:B------:R-:W-:Y:S01]  /*01a0*/  ISETP.GT.U32.AND P1, PT, R0, 0x3, PT ;  /* 0x000000030000780c */ /* 0x000fe20003f24070 */
[----:B------:R-:W-:-:S12]  /*01b0*/  IMAD.MOV.U32 R0, RZ, RZ, R7 ;  /* 0x000000ffff007224 */ /* 0x000fd800078e0007 */
[----:B-1----:R-:W-:Y:S05]  /*01c0*/  @P1 BRA `(.L_x_2) ;  /* 0xfffffffc00d41947 */ /* 0x002fea000383ffff */
.L_x_1:
[----:B------:R-:W-:Y:S05]  /*01d0*/  @P0 EXIT ;  /* 0x000000000000094d */ /* 0x000fea0003800000 */
[----:B------:R-:W1:Y:S01]  /*01e0*/  S2UR UR5, SR_CgaCtaId ;  /* 0x00000000000579c3 */ /* 0x000e620000008800 */
[----:B------:R-:W-:-:S07]  /*01f0*/  UMOV UR4, 0x400 ;  /* 0x0000040000047882 */ /* 0x000fce0000000000 */
[----:B0-----:R-:W0:Y:S01]  /*0200*/  LDC.64 R2, c[0x0][0x380] ;  /* 0x0000e000ff027b82 */ /* 0x001e220000000a00 */
[----:B-1----:R-:W-:-:S09]  /*0210*/  ULEA UR4, UR5, UR4, 0x18 ;  /* 0x0000000405047291 */ /* 0x002fd2000f8ec0ff */
[----:B------:R-:W0:Y:S04]  /*0220*/  LDS R5, [UR4] ;  /* 0x00000004ff057984 */ /* 0x000e280008000800 */
[----:B0-----:R-:W-:Y:S01]  /*0230*/  STG.E desc[UR6][R2.64], R5 ;  /* 0x0000000502007986 */ /* 0x001fe2000c101906 */
[----:B------:R-:W-:Y:S05]  /*0240*/  EXIT ;  /* 0x000000000000794d */ /* 0x000fea0003800000 */
.L_x_3:
        /* <DEDUP_REMOVED lines=11> */
.L_x_7:


//--------------------- .text._Z12block_ReducePji --------------------------
	.section	.text._Z12block_ReducePji,"ax",@progbits
	.align	128
        .global         _Z12block_ReducePji
        .type           _Z12block_ReducePji,@function
        .size           _Z12block_ReducePji,(.L_x_8 - _Z12block_ReducePji)
        .other          _Z12block_ReducePji,@"STO_CUDA_ENTRY STV_DEFAULT"
_Z12block_ReducePji:
.text._Z12block_ReducePji:
[----:B------:R-:W-:Y:S08]  /*0000*/  LDC R1, c[0x0][0x37c] ;  /* 0x0000df00ff017b82 */ /* 0x000ff00000000800 */
[----:B------:R-:W0:Y:S01]  /*0010*/  S2UR UR5, SR_CTAID.X ;  /* 0x00000000000579c3 */ /* 0x000e220000002500 */
[----:B------:R-:W0:Y:S01]  /*0020*/  LDCU UR4, c[0x0][0x388] ;  /* 0x00007100ff0477ac */ /* 0x000e220008000800 */
[----:B------:R-:W1:Y:S01]  /*0030*/  S2R R9, SR_TID.X ;  /* 0x0000000000097919 */ /* 0x000e620000002100 */
[----:B------:R-:W2:Y:S05]  /*0040*/  LDCU.64 UR6, c[0x0][0x358] ;  /* 0x00006b00ff0677ac */ /* 0x000eaa0008000a00 */
[----:B------:R-:W3:Y:S01]  /*0050*/  LDC R6, c[0x0][0x360] ;  /* 0x0000d800ff067b82 */ /* 0x000ee20000000800 */
[----:B0-----:R-:W-:-:S09]  /*0060*/  UISETP.GE.U32.AND UP0, UPT, UR5, UR4, UPT ;  /* 0x000000040500728c */ /* 0x001fd2000bf06070 */
[----:B--2---:R-:W-:Y:S05]  /*0070*/  BRA.U UP0, `(.L_x_4) ;  /* 0x0000000100287547 */ /* 0x004fea000b800000 */
[----:B------:R-:W0:Y:S01]  /*0080*/  LDC.64 R2, c[0x0][0x380] ;  /* 0x0000e000ff027b82 */ /* 0x000e220000000a00 */
[----:B------:R-:W2:Y:S01]  /*0090*/  LDCU UR8, c[0x0][0x370] ;  /* 0x00006e00ff0877ac */ /* 0x000ea20008000800 */
[----:B-1-3--:R-:W-:-:S04]  /*00a0*/  IMAD R5, R6, UR5, R9 ;  /* 0x0000000506057c24 */ /* 0x00afc8000f8e0209 */
[----:B--2---:R-:W-:Y:S02]  /*00b0*/  IMAD R7, R6, UR8, R5 ;  /* 0x0000000806077c24 */ /* 0x004fe4000f8e0205 */
[----:B0-----:R-:W-:-:S04]  /*00c0*/  IMAD.WIDE R4, R5, 0x4, R2 ;  /* 0x0000000405047825 */ /* 0x001fc800078e0202 */
[----:B------:R-:W-:Y:S02]  /*00d0*/  IMAD.WIDE.U32 R2, R7, 0x4, R2 ;  /* 0x0000000407027825 */ /* 0x000fe400078e0002 */
[----:B------:R-:W2:Y:S04]  /*00e0*/  LDG.E R7, desc[UR6][R4.64] ;  /* 0x0000000604077981 */ /* 0x000ea8000c1e1900 */
[----:B------:R-:W2:Y:S02]  /*00f0*/  LDG.E R2, desc[UR6][R2.64] ;  /* 0x0000000602027981 */ /* 0x000ea4000c1e1900 */
[----:B--2---:R-:W-:-:S05]  /*0100*/  IADD3 R7, PT, PT, R2, R7, RZ ;  /* 0x0000000702077210 */ /* 0x004fca0007ffe0ff */
[----:B------:R0:W-:Y:S02]  /*0110*/  STG.E desc[UR6][R4.64], R7 ;  /* 0x0000000704007986 */ /* 0x0001e4000c101906 */
.L_x_4:
[----:B------:R-:W-:-:S13]  /*0120*/  ISETP.NE.AND P0, PT, RZ, UR5, PT ;  /* 0x00000005ff007c0c */ /* 0x000fda000bf05270 */
[----:B------:R-:W-:Y:S05]  /*0130*/  @P0 EXIT ;  /* 0x000000000000094d */ /* 0x000fea0003800000 */
[----:B------:R-:W2:Y:S02]  /*0140*/  LDC R0, c[0x0][0x370] ;  /* 0x0000dc00ff007b82 */ /* 0x000ea40000000800 */
[----:B--2---:R-:W-:-:S04]  /*0150*/  SHF.L.U32 R0, R0, 0x1, RZ ;  /* 0x0000000100007819 */ /* 0x004fc800000006ff */
[----:B------:R-:W-:-:S13]  /*0160*/  ISETP.GE.U32.AND P0, PT, R0, UR4, PT ;  /* 0x0000000400007c0c */ /* 0x000fda000bf06070 */
[----:B------:R-:W-:Y:S05]  /*0170*/  @P0 EXIT ;  /* 0x000000000000094d */ /* 0x000fea0003800000 */
[----:B------:R-:W2:Y:S01]  /*0180*/  LDC.64 R2, c[0x0][0x380] ;  /* 0x0000e000ff027b82 */ /* 0x000ea20000000a00 */
[----:B------:R-:W-:-:S06]  /*0190*/  UIADD3 UR4, UPT, UPT, UR4, -0x1, URZ ;  /* 0xffffffff04047890 */ /* 0x000fcc000fffe0ff */
[----:B01-3--:R-:W-:Y:S02]  /*01a0*/  IMAD R7, R6, UR4, R9 ;  /* 0x0000000406077c24 */ /* 0x00bfe4000f8e0209 */
[----:B--2---:R-:W-:-:S04]  /*01b0*/  IMAD.WIDE.U32 R4, R9, 0x4, R2 ;  /* 0x0000000409047825 */ /* 0x004fc800078e0002 */
[----:B------:R-:W-:Y:S02]  /*01c0*/  IMAD.WIDE.U32 R2, R7, 0x4, R2 ;  /* 0x0000000407027825 */ /* 0x000fe400078e0002 */
[----:B------:R-:W2:Y:S04]  /*01d0*/  LDG.E R7, desc[UR6][R4.64] ;  /* 0x0000000604077981 */ /* 0x000ea8000c1e1900 */
[----:B------:R-:W2:Y:S02]  /*01e0*/  LDG.E R2, desc[UR6][R2.64] ;  /* 0x0000000602027981 */ /* 0x000ea4000c1e1900 */
[----:B--2---:R-:W-:-:S05]  /*01f0*/  IADD3 R7, PT, PT, R2, R7, RZ ;  /* 0x0000000702077210 */ /* 0x004fca0007ffe0ff */
[----:B------:R-:W-:Y:S01]  /*0200*/  STG.E desc[UR6][R4.64], R7 ;  /* 0x0000000704007986 */ /* 0x000fe2000c101906 */
[----:B------:R-:W-:Y:S05]  /*0210*/  EXIT ;  /* 0x000000000000794d */ /* 0x000fea0003800000 */
.L_x_5:
        /* <DEDUP_REMOVED lines=14> */
.L_x_8:


//--------------------- .nv.shared._Z15radix_predicatePKjPjii --------------------------
	.section	.nv.shared._Z15radix_predicatePKjPjii,"aw",@nobits
	.sectionflags	@""
	.align	16
	.zero		1024


//--------------------- .nv.shared.reserved.0     --------------------------
	.section	.nv.shared.reserved.0,"aw",@nobits
	.weak		__nv_reservedSMEM_offset_0_alias
	.size		__nv_reservedSMEM_offset_0_alias, 0, 64
	.other		__nv_reservedSMEM_offset_0_alias,@"STO_CUDA_RESERVED_SHARED STV_DEFAULT"
__nv_reservedSMEM_offset_0_alias:
	.zero		0
	.zero		64


//--------------------- .nv.shared._Z13thread_reducePj --------------------------
	.section	.nv.shared._Z13thread_reducePj,"aw",@nobits
	.sectionflags	@""
	.align	16
	.zero		1024


//--------------------- .nv.shared._Z12block_ReducePji --------------------------
	.section	.nv.shared._Z12block_ReducePji,"aw",@nobits
	.sectionflags	@""
	.align	16
	.zero		1024


//--------------------- .nv.constant0._Z15radix_predicatePKjPjii --------------------------
	.section	.nv.constant0._Z15radix_predicatePKjPjii,"a",@progbits
	.sectionflags	@""
	.align	4
.nv.constant0._Z15radix_predicatePKjPjii:
	.zero		920


//--------------------- .nv.constant0._Z13thread_reducePj --------------------------
	.section	.nv.constant0._Z13thread_reducePj,"a",@progbits
	.sectionflags	@""
	.align	4
.nv.constant0._Z13thread_reducePj:
	.zero		904


//--------------------- .nv.constant0._Z12block_ReducePji --------------------------
	.section	.nv.constant0._Z12block_ReducePji,"a",@progbits
	.sectionflags	@""
	.align	4
.nv.constant0._Z12block_ReducePji:
	.zero		908


//--------------------- SYMBOLS --------------------------

	.type		.nv.reservedSmem.offset0,@object
	.size		.nv.reservedSmem.offset0,0x4
	.type		.nv.reservedSmem.cap,@object
	.size		.nv.reservedSmem.cap,0x4
